//
// Generated by NVIDIA NVVM Compiler
//
// Compiler Build ID: CL-36424714
// Cuda compilation tools, release 13.0, V13.0.88
// Based on NVVM 20.0.0
//

.version 9.0
.target sm_100
.address_size 64

	// .globl	_Z20cenergyScatterKernelPf4dim3ffi
.const .align 4 .b8 atoms[16384];

.visible .entry _Z20cenergyScatterKernelPf4dim3ffi(
	.param .u64 .ptr .align 1 _Z20cenergyScatterKernelPf4dim3ffi_param_0,
	.param .align 4 .b8 _Z20cenergyScatterKernelPf4dim3ffi_param_1[12],
	.param .f32 _Z20cenergyScatterKernelPf4dim3ffi_param_2,
	.param .f32 _Z20cenergyScatterKernelPf4dim3ffi_param_3,
	.param .u32 _Z20cenergyScatterKernelPf4dim3ffi_param_4
)
{
	.reg .pred 	%p<10>;
	.reg .b32 	%r<34>;
	.reg .b32 	%f<72>;
	.reg .b64 	%rd<11>;

	ld.param.u32 	%r1, [_Z20cenergyScatterKernelPf4dim3ffi_param_1];
	ld.param.u32 	%r2, [_Z20cenergyScatterKernelPf4dim3ffi_param_1+4];
	ld.param.u64 	%rd5, [_Z20cenergyScatterKernelPf4dim3ffi_param_0];
	ld.param.f32 	%f7, [_Z20cenergyScatterKernelPf4dim3ffi_param_2];
	ld.param.f32 	%f8, [_Z20cenergyScatterKernelPf4dim3ffi_param_3];
	ld.param.u32 	%r15, [_Z20cenergyScatterKernelPf4dim3ffi_param_4];
	cvta.to.global.u64 	%rd1, %rd5;
	mov.u32 	%r16, %ctaid.x;
	mov.u32 	%r17, %ntid.x;
	mov.u32 	%r18, %tid.x;
	mad.lo.s32 	%r3, %r16, %r17, %r18;
	setp.ge.s32 	%p1, %r3, %r15;
	@%p1 bra 	$L__BB0_12;
	shl.b32 	%r19, %r3, 2;
	mul.wide.s32 	%rd6, %r19, 4;
	mov.u64 	%rd7, atoms;
	add.s64 	%rd2, %rd7, %rd6;
	ld.const.f32 	%f9, [%rd2+8];
	sub.f32 	%f10, %f8, %f9;
	mul.f32 	%f1, %f10, %f10;
	mul.lo.s32 	%r20, %r1, %r2;
	cvt.rn.f32.u32 	%f11, %r20;
	mul.f32 	%f12, %f8, %f11;
	div.rn.f32 	%f2, %f12, %f7;
	ld.const.f32 	%f3, [%rd2+12];
	setp.eq.s32 	%p2, %r2, 0;
	@%p2 bra 	$L__BB0_12;
	setp.eq.s32 	%p3, %r1, 0;
	@%p3 bra 	$L__BB0_12;
	ld.const.f32 	%f4, [%rd2+4];
	ld.const.f32 	%f5, [%rd2];
	and.b32  	%r4, %r1, 3;
	and.b32  	%r5, %r1, -4;
	add.s64 	%rd3, %rd1, 8;
	cvt.rzi.s32.f32 	%r6, %f2;
	mov.b32 	%r30, 0;
$L__BB0_4:
	setp.lt.u32 	%p4, %r1, 4;
	cvt.rn.f32.u32 	%f13, %r30;
	mul.f32 	%f14, %f7, %f13;
	sub.f32 	%f15, %f14, %f4;
	mul.f32 	%f6, %f15, %f15;
	mad.lo.s32 	%r8, %r30, %r1, %r6;
	mov.b32 	%r33, 0;
	@%p4 bra 	$L__BB0_7;
	mov.b32 	%r32, 0;
	mov.u32 	%r31, %r8;
$L__BB0_6:
	mul.wide.s32 	%rd8, %r31, 4;
	add.s64 	%rd9, %rd3, %rd8;
	cvt.rn.f32.u32 	%f16, %r32;
	mul.f32 	%f17, %f7, %f16;
	sub.f32 	%f18, %f17, %f5;
	fma.rn.f32 	%f19, %f18, %f18, %f6;
	add.f32 	%f20, %f1, %f19;
	sqrt.rn.f32 	%f21, %f20;
	div.rn.f32 	%f22, %f3, %f21;
	atom.global.add.f32 	%f23, [%rd9+-8], %f22;
	add.s32 	%r24, %r32, 1;
	cvt.rn.f32.u32 	%f24, %r24;
	mul.f32 	%f25, %f7, %f24;
	sub.f32 	%f26, %f25, %f5;
	fma.rn.f32 	%f27, %f26, %f26, %f6;
	add.f32 	%f28, %f1, %f27;
	sqrt.rn.f32 	%f29, %f28;
	div.rn.f32 	%f30, %f3, %f29;
	atom.global.add.f32 	%f31, [%rd9+-4], %f30;
	add.s32 	%r25, %r32, 2;
	cvt.rn.f32.u32 	%f32, %r25;
	mul.f32 	%f33, %f7, %f32;
	sub.f32 	%f34, %f33, %f5;
	fma.rn.f32 	%f35, %f34, %f34, %f6;
	add.f32 	%f36, %f1, %f35;
	sqrt.rn.f32 	%f37, %f36;
	div.rn.f32 	%f38, %f3, %f37;
	atom.global.add.f32 	%f39, [%rd9], %f38;
	add.s32 	%r26, %r32, 3;
	cvt.rn.f32.u32 	%f40, %r26;
	mul.f32 	%f41, %f7, %f40;
	sub.f32 	%f42, %f41, %f5;
	fma.rn.f32 	%f43, %f42, %f42, %f6;
	add.f32 	%f44, %f1, %f43;
	sqrt.rn.f32 	%f45, %f44;
	div.rn.f32 	%f46, %f3, %f45;
	atom.global.add.f32 	%f47, [%rd9+4], %f46;
	add.s32 	%r31, %r31, 4;
	add.s32 	%r32, %r32, 4;
	setp.ne.s32 	%p5, %r32, %r5;
	mov.u32 	%r33, %r5;
	@%p5 bra 	$L__BB0_6;
$L__BB0_7:
	setp.eq.s32 	%p6, %r4, 0;
	@%p6 bra 	$L__BB0_11;
	setp.eq.s32 	%p7, %r4, 1;
	cvt.rn.f32.u32 	%f48, %r33;
	mul.f32 	%f49, %f7, %f48;
	sub.f32 	%f50, %f49, %f5;
	add.s32 	%r27, %r8, %r33;
	mul.wide.s32 	%rd10, %r27, 4;
	add.s64 	%rd4, %rd1, %rd10;
	fma.rn.f32 	%f51, %f50, %f50, %f6;
	add.f32 	%f52, %f1, %f51;
	sqrt.rn.f32 	%f53, %f52;
	div.rn.f32 	%f54, %f3, %f53;
	atom.global.add.f32 	%f55, [%rd4], %f54;
	@%p7 bra 	$L__BB0_11;
	setp.eq.s32 	%p8, %r4, 2;
	add.s32 	%r28, %r33, 1;
	cvt.rn.f32.u32 	%f56, %r28;
	mul.f32 	%f57, %f7, %f56;
	sub.f32 	%f58, %f57, %f5;
	fma.rn.f32 	%f59, %f58, %f58, %f6;
	add.f32 	%f60, %f1, %f59;
	sqrt.rn.f32 	%f61, %f60;
	div.rn.f32 	%f62, %f3, %f61;
	atom.global.add.f32 	%f63, [%rd4+4], %f62;
	@%p8 bra 	$L__BB0_11;
	add.s32 	%r29, %r33, 2;
	cvt.rn.f32.u32 	%f64, %r29;
	mul.f32 	%f65, %f7, %f64;
	sub.f32 	%f66, %f65, %f5;
	fma.rn.f32 	%f67, %f66, %f66, %f6;
	add.f32 	%f68, %f1, %f67;
	sqrt.rn.f32 	%f69, %f68;
	div.rn.f32 	%f70, %f3, %f69;
	atom.global.add.f32 	%f71, [%rd4+8], %f70;
$L__BB0_11:
	add.s32 	%r30, %r30, 1;
	setp.ne.s32 	%p9, %r30, %r2;
	@%p9 bra 	$L__BB0_4;
$L__BB0_12:
	ret;

}


// ===== COMPILED SASS (sm_100) =====

	.target	sm_100

	.elftype	@"ET_EXEC"


//--------------------- .note.nv.tkinfo           --------------------------
	.section	.note.nv.tkinfo,"",@"SHT_NOTE"
	.sectionflags	@"SHF_NOTE_NV_TKINFO"
	.tkinfo
        /*0018*/ 	.word	0x00000002
        /*0030*/ 	.string	""
        /*0030*/ 	.string	"ptxas"
        /*0030*/ 	.string	"Cuda compilation tools, release 13.0, V13.0.88"
        /*0030*/ 	.string	"Build cuda_13.0.r13.0/compiler.36424714_0"
        /*0030*/ 	.string	"-arch sm_100 -m 64 "



//--------------------- .note.nv.cuinfo           --------------------------
	.section	.note.nv.cuinfo,"",@"SHT_NOTE"
	.sectionflags	@"SHF_NOTE_NV_CUINFO"
        /*0018*/ 	.short	0x0002
        /*001a*/ 	.short	0x0064
        /*001c*/ 	.short	0x0082
	.zero		2


//--------------------- .nv.info                  --------------------------
	.section	.nv.info,"",@"SHT_CUDA_INFO"
	.align	4


	//----- nvinfo : EIATTR_REGCOUNT
	.align		4
        /*0000*/ 	.byte	0x04, 0x2f
        /*0002*/ 	.short	(.L_2 - .L_1)
	.align		4
.L_1:
        /*0004*/ 	.word	index@(_Z20cenergyScatterKernelPf4dim3ffi)
        /*0008*/ 	.word	0x00000017


	//----- nvinfo : EIATTR_FRAME_SIZE
	.align		4
.L_2:
        /*000c*/ 	.byte	0x04, 0x11
        /*000e*/ 	.short	(.L_4 - .L_3)
	.align		4
.L_3:
        /*0010*/ 	.word	index@($__internal_1_$__cuda_sm3x_div_rn_noftz_f32_slowpath)
        /*0014*/ 	.word	0x00000000


	//----- nvinfo : EIATTR_FRAME_SIZE
	.align		4
.L_4:
        /*0018*/ 	.byte	0x04, 0x11
        /*001a*/ 	.short	(.L_6 - .L_5)
	.align		4
.L_5:
        /*001c*/ 	.word	index@($__internal_0_$__cuda_sm20_sqrt_rn_f32_slowpath)
        /*0020*/ 	.word	0x00000000


	//----- nvinfo : EIATTR_FRAME_SIZE
	.align		4
.L_6:
        /*0024*/ 	.byte	0x04, 0x11
        /*0026*/ 	.short	(.L_8 - .L_7)
	.align		4
.L_7:
        /*0028*/ 	.word	index@(_Z20cenergyScatterKernelPf4dim3ffi)
        /*002c*/ 	.word	0x00000000


	//----- nvinfo : EIATTR_MIN_STACK_SIZE
	.align		4
.L_8:
        /*0030*/ 	.byte	0x04, 0x12
        /*0032*/ 	.short	(.L_10 - .L_9)
	.align		4
.L_9:
        /*0034*/ 	.word	index@(_Z20cenergyScatterKernelPf4dim3ffi)
        /*0038*/ 	.word	0x00000000
.L_10:


//--------------------- .nv.compat                --------------------------
	.section	.nv.compat,"",@"SHT_CUDA_COMPAT_INFO"
	.align	4
        /*0000*/ 	.byte	0x02, 0x09, 0x00, 0x00, 0x02, 0x02, 0x01, 0x00, 0x02, 0x05, 0x05, 0x00, 0x03, 0x07, 0x01, 0x01
        /*0010*/ 	.byte	0x02, 0x03, 0x00, 0x00, 0x02, 0x06, 0x01, 0x00, 0x04, 0x0b, 0x08, 0x00, 0x01, 0x00, 0x00, 0x00
        /*0020*/ 	.byte	0x00, 0x00, 0x00, 0x00


//--------------------- .nv.info._Z20cenergyScatterKernelPf4dim3ffi --------------------------
	.section	.nv.info._Z20cenergyScatterKernelPf4dim3ffi,"",@"SHT_CUDA_INFO"
	.sectionflags	@""
	.align	4


	//----- nvinfo : EIATTR_CUDA_API_VERSION
	.align		4
        /*0000*/ 	.byte	0x04, 0x37
        /*0002*/ 	.short	(.L_12 - .L_11)
.L_11:
        /*0004*/ 	.word	0x00000082


	//----- nvinfo : EIATTR_KPARAM_INFO
	.align		4
.L_12:
        /*0008*/ 	.byte	0x04, 0x17
        /*000a*/ 	.short	(.L_14 - .L_13)
.L_13:
        /*000c*/ 	.word	0x00000000
        /*0010*/ 	.short	0x0004
        /*0012*/ 	.short	0x001c
        /*0014*/ 	.byte	0x00, 0xf0, 0x11, 0x00


	//----- nvinfo : EIATTR_KPARAM_INFO
	.align		4
.L_14:
        /*0018*/ 	.byte	0x04, 0x17
        /*001a*/ 	.short	(.L_16 - .L_15)
.L_15:
        /*001c*/ 	.word	0x00000000
        /*0020*/ 	.short	0x0003
        /*0022*/ 	.short	0x0018
        /*0024*/ 	.byte	0x00, 0xf0, 0x11, 0x00


	//----- nvinfo : EIATTR_KPARAM_INFO
	.align		4
.L_16:
        /*0028*/ 	.byte	0x04, 0x17
        /*002a*/ 	.short	(.L_18 - .L_17)
.L_17:
        /*002c*/ 	.word	0x00000000
        /*0030*/ 	.short	0x0002
        /*0032*/ 	.short	0x0014
        /*0034*/ 	.byte	0x00, 0xf0, 0x11, 0x00


	//----- nvinfo : EIATTR_KPARAM_INFO
	.align		4
.L_18:
        /*0038*/ 	.byte	0x04, 0x17
        /*003a*/ 	.short	(.L_20 - .L_19)
.L_19:
        /*003c*/ 	.word	0x00000000
        /*0040*/ 	.short	0x0001
        /*0042*/ 	.short	0x0008
        /*0044*/ 	.byte	0x00, 0xf0, 0x31, 0x00


	//----- nvinfo : EIATTR_KPARAM_INFO
	.align		4
.L_20:
        /*0048*/ 	.byte	0x04, 0x17
        /*004a*/ 	.short	(.L_22 - .L_21)
.L_21:
        /*004c*/ 	.word	0x00000000
        /*0050*/ 	.short	0x0000
        /*0052*/ 	.short	0x0000
        /*0054*/ 	.byte	0x00, 0xf5, 0x21, 0x00


	//----- nvinfo : EIATTR_SPARSE_MMA_MASK
	.align		4
.L_22:
        /*0058*/ 	.byte	0x03, 0x50
        /*005a*/ 	.short	0x0000


	//----- nvinfo : EIATTR_MAXREG_COUNT
	.align		4
        /*005c*/ 	.byte	0x03, 0x1b
        /*005e*/ 	.short	0x00ff


	//----- nvinfo : EIATTR_MERCURY_ISA_VERSION
	.align		4
        /*0060*/ 	.byte	0x03, 0x5f
        /*0062*/ 	.short	0x0101


	//----- nvinfo : EIATTR_VRC_CTA_INIT_COUNT
	.align		4
        /*0064*/ 	.byte	0x02, 0x4a
	.zero		1
	.zero		1


	//----- nvinfo : EIATTR_EXIT_INSTR_OFFSETS
	.align		4
        /*0068*/ 	.byte	0x04, 0x1c
        /*006a*/ 	.short	(.L_24 - .L_23)


	//   ....[0]....
.L_23:
        /*006c*/ 	.word	0x00000070


	//   ....[1]....
        /*0070*/ 	.word	0x00000220


	//   ....[2]....
        /*0074*/ 	.word	0x00000250


	//   ....[3]....
        /*0078*/ 	.word	0x00001370


	//----- nvinfo : EIATTR_CRS_STACK_SIZE
	.align		4
.L_24:
        /*007c*/ 	.byte	0x04, 0x1e
        /*007e*/ 	.short	(.L_26 - .L_25)
.L_25:
        /*0080*/ 	.word	0x00000000


	//----- nvinfo : EIATTR_CBANK_PARAM_SIZE
	.align		4
.L_26:
        /*0084*/ 	.byte	0x03, 0x19
        /*0086*/ 	.short	0x0020


	//----- nvinfo : EIATTR_PARAM_CBANK
	.align		4
        /*0088*/ 	.byte	0x04, 0x0a
        /*008a*/ 	.short	(.L_28 - .L_27)
	.align		4
.L_27:
        /*008c*/ 	.word	index@(.nv.constant0._Z20cenergyScatterKernelPf4dim3ffi)
        /*0090*/ 	.short	0x0380
        /*0092*/ 	.short	0x0020


	//----- nvinfo : EIATTR_SW_WAR
	.align		4
.L_28:
        /*0094*/ 	.byte	0x04, 0x36
        /*0096*/ 	.short	(.L_30 - .L_29)
.L_29:
        /*0098*/ 	.word	0x00000008
.L_30:


//--------------------- .nv.callgraph             --------------------------
	.section	.nv.callgraph,"",@"SHT_CUDA_CALLGRAPH"
	.align	4
	.sectionentsize	8
	.align		4
        /*0000*/ 	.word	0x00000000
	.align		4
        /*0004*/ 	.word	0xffffffff
	.align		4
        /*0008*/ 	.word	0x00000000
	.align		4
        /*000c*/ 	.word	0xfffffffe
	.align		4
        /*0010*/ 	.word	0x00000000
	.align		4
        /*0014*/ 	.word	0xfffffffd
	.align		4
        /*0018*/ 	.word	0x00000000
	.align		4
        /*001c*/ 	.word	0xfffffffc


//--------------------- .nv.constant3             --------------------------
	.section	.nv.constant3,"a",@progbits
	.align	4
.nv.constant3:
	.type		atoms,@object
	.size		atoms,(.L_0 - atoms)
atoms:
	.zero		16384
.L_0:


//--------------------- .text._Z20cenergyScatterKernelPf4dim3ffi --------------------------
	.section	.text._Z20cenergyScatterKernelPf4dim3ffi,"ax",@progbits
	.align	128
        .global         _Z20cenergyScatterKernelPf4dim3ffi
        .type           _Z20cenergyScatterKernelPf4dim3ffi,@function
        .size           _Z20cenergyScatterKernelPf4dim3ffi,(.L_x_54 - _Z20cenergyScatterKernelPf4dim3ffi)
        .other          _Z20cenergyScatterKernelPf4dim3ffi,@"STO_CUDA_ENTRY STV_DEFAULT"
_Z20cenergyScatterKernelPf4dim3ffi:
.text._Z20cenergyScatterKernelPf4dim3ffi:
[----:B------:R-:W-:Y:S01]  /*0000*/  LDC R1, c[0x0][0x37c] ;  /* 0x0000df00ff017b82 */ /* 0x000fe20000000800 */
[----:B------:R-:W0:Y:S07]  /*0010*/  S2R R3, SR_TID.X ;  /* 0x0000000000037919 */ /* 0x000e2e0000002100 */
[----:B------:R-:W0:Y:S01]  /*0020*/  S2UR UR4, SR_CTAID.X ;  /* 0x00000000000479c3 */ /* 0x000e220000002500 */
[----:B------:R-:W1:Y:S07]  /*0030*/  LDCU UR5, c[0x0][0x39c] ;  /* 0x00007380ff0577ac */ /* 0x000e6e0008000800 */
[----:B------:R-:W0:Y:S02]  /*0040*/  LDC R0, c[0x0][0x360] ;  /* 0x0000d800ff007b82 */ /* 0x000e240000000800 */
[----:B0-----:R-:W-:-:S05]  /*0050*/  IMAD R0, R0, UR4, R3 ;  /* 0x0000000400007c24 */ /* 0x001fca000f8e0203 */
[----:B-1----:R-:W-:-:S13]  /*0060*/  ISETP.GE.AND P0, PT, R0, UR5, PT ;  /* 0x0000000500007c0c */ /* 0x002fda000bf06270 */
[----:B------:R-:W-:Y:S05]  /*0070*/  @P0 EXIT ;  /* 0x000000000000094d */ /* 0x000fea0003800000 */
[----:B------:R-:W-:Y:S01]  /*0080*/  SHF.L.U32 R6, R0, 0x2, RZ ;  /* 0x0000000200067819 */ /* 0x000fe200000006ff */
[----:B------:R-:W0:Y:S01]  /*0090*/  LDC R7, c[0x0][0x394] ;  /* 0x0000e500ff077b82 */ /* 0x000e220000000800 */
[----:B------:R-:W1:Y:S02]  /*00a0*/  LDCU.64 UR4, c[0x0][0x388] ;  /* 0x00007100ff0477ac */ /* 0x000e640008000a00 */
[----:B------:R-:W-:Y:S01]  /*00b0*/  SHF.L.U32 R6, R6, 0x2, RZ ;  /* 0x0000000206067819 */ /* 0x000fe200000006ff */
[----:B------:R-:W2:Y:S04]  /*00c0*/  LDCU UR6, c[0x0][0x398] ;  /* 0x00007300ff0677ac */ /* 0x000ea80008000800 */
[----:B------:R-:W3:Y:S01]  /*00d0*/  LDC R2, c[0x3][R6+0x8] ;  /* 0x00c0020006027b82 */ /* 0x000ee20000000800 */
[----:B-1----:R-:W-:Y:S01]  /*00e0*/  UIMAD UR4, UR4, UR5, URZ ;  /* 0x00000005040472a4 */ /* 0x002fe2000f8e02ff */
[----:B0-----:R-:W0:Y:S05]  /*00f0*/  MUFU.RCP R3, R7 ;  /* 0x0000000700037308 */ /* 0x001e2a0000001000 */
[----:B------:R-:W-:-:S05]  /*0100*/  I2FP.F32.U32 R0, UR4 ;  /* 0x0000000400007c45 */ /* 0x000fca0008201000 */
[----:B--2---:R-:W-:-:S04]  /*0110*/  FMUL R0, R0, UR6 ;  /* 0x0000000600007c20 */ /* 0x004fc80008400000 */
[----:B------:R-:W1:Y:S01]  /*0120*/  FCHK P0, R0, R7 ;  /* 0x0000000700007302 */ /* 0x000e620000000000 */
[----:B0-----:R-:W-:-:S04]  /*0130*/  FFMA R4, R3, -R7, 1 ;  /* 0x3f80000003047423 */ /* 0x001fc80000000807 */
[----:B------:R-:W-:-:S04]  /*0140*/  FFMA R3, R3, R4, R3 ;  /* 0x0000000403037223 */ /* 0x000fc80000000003 */
[----:B------:R-:W-:-:S04]  /*0150*/  FFMA R4, R0, R3, RZ ;  /* 0x0000000300047223 */ /* 0x000fc800000000ff */
[----:B------:R-:W-:Y:S01]  /*0160*/  FFMA R5, R4, -R7, R0 ;  /* 0x8000000704057223 */ /* 0x000fe20000000000 */
[----:B---3--:R-:W-:-:S03]  /*0170*/  FADD R2, -R2, UR6 ;  /* 0x0000000602027e21 */ /* 0x008fc60008000100 */
[----:B------:R-:W-:Y:S01]  /*0180*/  FFMA R9, R3, R5, R4 ;  /* 0x0000000503097223 */ /* 0x000fe20000000004 */
[----:B------:R-:W-:Y:S01]  /*0190*/  FMUL R8, R2, R2 ;  /* 0x0000000202087220 */ /* 0x000fe20000400000 */
[----:B-1----:R-:W-:Y:S06]  /*01a0*/  @!P0 BRA `(.L_x_0) ;  /* 0x0000000000148947 */ /* 0x002fec0003800000 */
[----:B------:R-:W0:Y:S01]  /*01b0*/  LDCU UR4, c[0x0][0x394] ;  /* 0x00007280ff0477ac */ /* 0x000e220008000800 */
[----:B------:R-:W-:Y:S02]  /*01c0*/  MOV R14, 0x1f0 ;  /* 0x000001f0000e7802 */ /* 0x000fe40000000f00 */
[----:B0-----:R-:W-:-:S07]  /*01d0*/  MOV R3, UR4 ;  /* 0x0000000400037c02 */ /* 0x001fce0008000f00 */
[----:B------:R-:W-:Y:S05]  /*01e0*/  CALL.REL.NOINC `($__internal_1_$__cuda_sm3x_div_rn_noftz_f32_slowpath) ;  /* 0x0000001000c07944 */ /* 0x000fea0003c00000 */
[----:B------:R-:W-:-:S07]  /*01f0*/  MOV R9, R13 ;  /* 0x0000000d00097202 */ /* 0x000fce0000000f00 */
.L_x_0:
[----:B------:R-:W0:Y:S02]  /*0200*/  LDCU UR4, c[0x0][0x38c] ;  /* 0x00007180ff0477ac */ /* 0x000e240008000800 */
[----:B0-----:R-:W-:-:S13]  /*0210*/  ISETP.NE.AND P0, PT, RZ, UR4, PT ;  /* 0x00000004ff007c0c */ /* 0x001fda000bf05270 */
[----:B------:R-:W-:Y:S05]  /*0220*/  @!P0 EXIT ;  /* 0x000000000000894d */ /* 0x000fea0003800000 */
[----:B------:R-:W0:Y:S02]  /*0230*/  LDCU UR6, c[0x0][0x388] ;  /* 0x00007100ff0677ac */ /* 0x000e240008000800 */
[----:B0-----:R-:W-:-:S13]  /*0240*/  ISETP.NE.AND P0, PT, RZ, UR6, PT ;  /* 0x00000006ff007c0c */ /* 0x001fda000bf05270 */
[----:B------:R-:W-:Y:S05]  /*0250*/  @!P0 EXIT ;  /* 0x000000000000894d */ /* 0x000fea0003800000 */
[----:B------:R0:W1:Y:S01]  /*0260*/  LDC R0, c[0x3][R6+0xc] ;  /* 0x00c0030006007b82 */ /* 0x0000620000000800 */
[----:B------:R-:W2:Y:S01]  /*0270*/  LDCU.64 UR4, c[0x0][0x380] ;  /* 0x00007000ff0477ac */ /* 0x000ea20008000a00 */
[----:B------:R-:W3:Y:S01]  /*0280*/  F2I.TRUNC.NTZ R9, R9 ;  /* 0x0000000900097305 */ /* 0x000ee2000020f100 */
[----:B------:R-:W-:Y:S01]  /*0290*/  ULOP3.LUT UR9, UR6, 0x3, URZ, 0xc0, !UPT ;  /* 0x0000000306097892 */ /* 0x000fe2000f8ec0ff */
[----:B------:R-:W4:Y:S04]  /*02a0*/  LDCU.64 UR12, c[0x0][0x358] ;  /* 0x00006b00ff0c77ac */ /* 0x000f280008000a00 */
[----:B------:R0:W5:Y:S01]  /*02b0*/  LDC.64 R4, c[0x3][R6] ;  /* 0x00c0000006047b82 */ /* 0x0001620000000a00 */
[----:B------:R-:W-:Y:S02]  /*02c0*/  ULOP3.LUT UR6, UR6, 0xfffffffc, URZ, 0xc0, !UPT ;  /* 0xfffffffc06067892 */ /* 0x000fe4000f8ec0ff */
[----:B--2---:R-:W-:-:S03]  /*02d0*/  UIADD3 UR7, UP0, UPT, UR4, 0x8, URZ ;  /* 0x0000000804077890 */ /* 0x004fc6000ff1e0ff */
[----:B------:R-:W-:Y:S01]  /*02e0*/  UMOV UR4, URZ ;  /* 0x000000ff00047c82 */ /* 0x000fe20008000000 */
[----:B0--34-:R-:W-:-:S12]  /*02f0*/  UIADD3.X UR8, UPT, UPT, URZ, UR5, URZ, UP0, !UPT ;  /* 0x00000005ff087290 */ /* 0x019fd800087fe4ff */
.L_x_39:
[----:B0-23--:R-:W0:Y:S01]  /*0300*/  LDC.64 R6, c[0x0][0x388] ;  /* 0x0000e200ff067b82 */ /* 0x00de220000000a00 */
[----:B------:R-:W5:Y:S01]  /*0310*/  LDCU UR5, c[0x0][0x394] ;  /* 0x00007280ff0577ac */ /* 0x000f620008000800 */
[----:B------:R-:W-:-:S05]  /*0320*/  I2FP.F32.U32 R2, UR4 ;  /* 0x0000000400027c45 */ /* 0x000fca0008201000 */
[----:B-----5:R-:W-:Y:S01]  /*0330*/  FFMA R2, R2, UR5, -R5 ;  /* 0x0000000502027c23 */ /* 0x020fe20008000805 */
[----:B------:R-:W-:-:S03]  /*0340*/  UMOV UR5, URZ ;  /* 0x000000ff00057c82 */ /* 0x000fc60008000000 */
[----:B------:R-:W-:Y:S01]  /*0350*/  FMUL R10, R2, R2 ;  /* 0x00000002020a7220 */ /* 0x000fe20000400000 */
[C---:B0-----:R-:W-:Y:S01]  /*0360*/  ISETP.GE.U32.AND P0, PT, R6.reuse, 0x4, PT ;  /* 0x000000040600780c */ /* 0x041fe20003f06070 */
[----:B------:R-:W-:Y:S01]  /*0370*/  IMAD R11, R6, UR4, R9 ;  /* 0x00000004060b7c24 */ /* 0x000fe2000f8e0209 */
[----:B------:R-:W-:-:S06]  /*0380*/  UIADD3 UR4, UPT, UPT, UR4, 0x1, URZ ;  /* 0x0000000104047890 */ /* 0x000fcc000fffe0ff */
[----:B------:R-:W-:-:S05]  /*0390*/  ISETP.NE.AND P2, PT, R7, UR4, PT ;  /* 0x0000000407007c0c */ /* 0x000fca000bf45270 */
[----:B------:R-:W-:Y:S08]  /*03a0*/  @!P0 BRA `(.L_x_1) ;  /* 0x0000000800348947 */ /* 0x000ff00003800000 */
[----:B------:R-:W-:Y:S01]  /*03b0*/  IMAD.MOV.U32 R12, RZ, RZ, R11 ;  /* 0x000000ffff0c7224 */ /* 0x000fe200078e000b */
[----:B------:R-:W0:Y:S01]  /*03c0*/  LDCU UR11, c[0x0][0x394] ;  /* 0x00007280ff0b77ac */ /* 0x000e220008000800 */
[----:B------:R-:W-:-:S05]  /*03d0*/  UMOV UR5, URZ ;  /* 0x000000ff00057c82 */ /* 0x000fca0008000000 */
.L_x_22:
[----:B------:R-:W-:Y:S01]  /*03e0*/  I2FP.F32.U32 R3, UR5 ;  /* 0x0000000500037c45 */ /* 0x000fe20008201000 */
[----:B------:R-:W-:Y:S01]  /*03f0*/  BSSY.RECONVERGENT B0, `(.L_x_2) ;  /* 0x0000013000007945 */ /* 0x000fe20003800200 */
[----:B------:R-:W-:Y:S02]  /*0400*/  MOV R6, UR7 ;  /* 0x0000000700067c02 */ /* 0x000fe40008000f00 */
[----:B------:R-:W-:Y:S01]  /*0410*/  MOV R7, UR8 ;  /* 0x0000000800077c02 */ /* 0x000fe20008000f00 */
[----:B0-----:R-:W-:-:S04]  /*0420*/  FFMA R3, R3, UR11, -R4 ;  /* 0x0000000b03037c23 */ /* 0x001fc80008000804 */
[----:B------:R-:W-:Y:S01]  /*0430*/  FFMA R3, R3, R3, R10 ;  /* 0x0000000303037223 */ /* 0x000fe2000000000a */
[----:B------:R-:W-:-:S04]  /*0440*/  IMAD.WIDE R6, R12, 0x4, R6 ;  /* 0x000000040c067825 */ /* 0x000fc800078e0206 */
[----:B------:R-:W-:-:S04]  /*0450*/  FADD R2, R8, R3 ;  /* 0x0000000308027221 */ /* 0x000fc80000000000 */
[----:B------:R0:W2:Y:S01]  /*0460*/  MUFU.RSQ R13, R2 ;  /* 0x00000002000d7308 */ /* 0x0000a20000001400 */
[----:B------:R-:W-:-:S04]  /*0470*/  IADD3 R3, PT, PT, R2, -0xd000000, RZ ;  /* 0xf300000002037810 */ /* 0x000fc80007ffe0ff */
[----:B------:R-:W-:-:S13]  /*0480*/  ISETP.GT.U32.AND P0, PT, R3, 0x727fffff, PT ;  /* 0x727fffff0300780c */ /* 0x000fda0003f04070 */
[----:B0-2---:R-:W-:Y:S05]  /*0490*/  @!P0 BRA `(.L_x_3) ;  /* 0x0000000000108947 */ /* 0x005fea0003800000 */
[----:B------:R-:W-:-:S07]  /*04a0*/  MOV R17, 0x4c0 ;  /* 0x000004c000117802 */ /* 0x000fce0000000f00 */
[----:B-1----:R-:W-:Y:S05]  /*04b0*/  CALL.REL.NOINC `($__internal_0_$__cuda_sm20_sqrt_rn_f32_slowpath) ;  /* 0x0000000c00b07944 */ /* 0x002fea0003c00000 */
[----:B------:R-:W-:Y:S01]  /*04c0*/  IMAD.MOV.U32 R3, RZ, RZ, R13 ;  /* 0x000000ffff037224 */ /* 0x000fe200078e000d */
[----:B------:R-:W-:Y:S06]  /*04d0*/  BRA `(.L_x_4) ;  /* 0x0000000000107947 */ /* 0x000fec0003800000 */
.L_x_3:
[----:B------:R-:W-:Y:S01]  /*04e0*/  FMUL.FTZ R3, R2, R13 ;  /* 0x0000000d02037220 */ /* 0x000fe20000410000 */
[----:B------:R-:W-:-:S03]  /*04f0*/  FMUL.FTZ R13, R13, 0.5 ;  /* 0x3f0000000d0d7820 */ /* 0x000fc60000410000 */
[----:B------:R-:W-:-:S04]  /*0500*/  FFMA R2, -R3, R3, R2 ;  /* 0x0000000303027223 */ /* 0x000fc80000000102 */
[----:B------:R-:W-:-:S07]  /*0510*/  FFMA R3, R2, R13, R3 ;  /* 0x0000000d02037223 */ /* 0x000fce0000000003 */
.L_x_4:
[----:B------:R-:W-:Y:S05]  /*0520*/  BSYNC.RECONVERGENT B0 ;  /* 0x0000000000007941 */ /* 0x000fea0003800200 */
.L_x_2:
[----:B------:R-:W0:Y:S01]  /*0530*/  MUFU.RCP R2, R3 ;  /* 0x0000000300027308 */ /* 0x000e220000001000 */
[----:B------:R-:W-:Y:S07]  /*0540*/  BSSY.RECONVERGENT B0, `(.L_x_5) ;  /* 0x000000a000007945 */ /* 0x000fee0003800200 */
[----:B-1----:R-:W1:Y:S01]  /*0550*/  FCHK P0, R0, R3 ;  /* 0x0000000300007302 */ /* 0x002e620000000000 */
[----:B0-----:R-:W-:-:S04]  /*0560*/  FFMA R13, R2, -R3, 1 ;  /* 0x3f800000020d7423 */ /* 0x001fc80000000803 */
[----:B------:R-:W-:-:S04]  /*0570*/  FFMA R13, R2, R13, R2 ;  /* 0x0000000d020d7223 */ /* 0x000fc80000000002 */
[----:B------:R-:W-:-:S04]  /*0580*/  FFMA R2, R0, R13, RZ ;  /* 0x0000000d00027223 */ /* 0x000fc800000000ff */
[----:B------:R-:W-:-:S04]  /*0590*/  FFMA R14, R2, -R3, R0 ;  /* 0x80000003020e7223 */ /* 0x000fc80000000000 */
[----:B------:R-:W-:Y:S01]  /*05a0*/  FFMA R13, R13, R14, R2 ;  /* 0x0000000e0d0d7223 */ /* 0x000fe20000000002 */
[----:B-1----:R-:W-:Y:S06]  /*05b0*/  @!P0 BRA `(.L_x_6) ;  /* 0x0000000000088947 */ /* 0x002fec0003800000 */
[----:B------:R-:W-:-:S07]  /*05c0*/  MOV R14, 0x5e0 ;  /* 0x000005e0000e7802 */ /* 0x000fce0000000f00 */
[----:B------:R-:W-:Y:S05]  /*05d0*/  CALL.REL.NOINC `($__internal_1_$__cuda_sm3x_div_rn_noftz_f32_slowpath) ;  /* 0x0000000c00c47944 */ /* 0x000fea0003c00000 */
.L_x_6:
[----:B------:R-:W-:Y:S05]  /*05e0*/  BSYNC.RECONVERGENT B0 ;  /* 0x0000000000007941 */ /* 0x000fea0003800200 */
.L_x_5:
[----:B------:R-:W-:Y:S01]  /*05f0*/  UIADD3 UR10, UPT, UPT, UR5, 0x1, URZ ;  /* 0x00000001050a7890 */ /* 0x000fe2000fffe0ff */
[----:B------:R0:W-:Y:S01]  /*0600*/  REDG.E.ADD.F32.FTZ.RN.STRONG.GPU desc[UR12][R6.64+-0x8], R13 ;  /* 0xfffff80d060079a6 */ /* 0x0001e2000c12f30c */
[----:B------:R-:W-:Y:S04]  /*0610*/  BSSY.RECONVERGENT B0, `(.L_x_7) ;  /* 0x0000012000007945 */ /* 0x000fe80003800200 */
[----:B------:R-:W-:-:S05]  /*0620*/  I2FP.F32.U32 R3, UR10 ;  /* 0x0000000a00037c45 */ /* 0x000fca0008201000 */
[----:B------:R-:W-:-:S04]  /*0630*/  FFMA R3, R3, UR11, -R4 ;  /* 0x0000000b03037c23 */ /* 0x000fc80008000804 */
[----:B------:R-:W-:-:S04]  /*0640*/  FFMA R3, R3, R3, R10 ;  /* 0x0000000303037223 */ /* 0x000fc8000000000a */
[----:B------:R-:W-:-:S04]  /*0650*/  FADD R14, R8, R3 ;  /* 0x00000003080e7221 */ /* 0x000fc80000000000 */
[----:B------:R0:W1:Y:S01]  /*0660*/  MUFU.RSQ R15, R14 ;  /* 0x0000000e000f7308 */ /* 0x0000620000001400 */
[----:B------:R-:W-:-:S04]  /*0670*/  IADD3 R2, PT, PT, R14, -0xd000000, RZ ;  /* 0xf30000000e027810 */ /* 0x000fc80007ffe0ff */
[----:B------:R-:W-:-:S13]  /*0680*/  ISETP.GT.U32.AND P0, PT, R2, 0x727fffff, PT ;  /* 0x727fffff0200780c */ /* 0x000fda0003f04070 */
[----:B01----:R-:W-:Y:S05]  /*0690*/  @!P0 BRA `(.L_x_8) ;  /* 0x0000000000148947 */ /* 0x003fea0003800000 */
[----:B------:R-:W-:Y:S02]  /*06a0*/  MOV R2, R14 ;  /* 0x0000000e00027202 */ /* 0x000fe40000000f00 */
[----:B------:R-:W-:-:S07]  /*06b0*/  MOV R17, 0x6d0 ;  /* 0x000006d000117802 */ /* 0x000fce0000000f00 */
[----:B------:R-:W-:Y:S05]  /*06c0*/  CALL.REL.NOINC `($__internal_0_$__cuda_sm20_sqrt_rn_f32_slowpath) ;  /* 0x0000000c002c7944 */ /* 0x000fea0003c00000 */
[----:B------:R-:W-:Y:S01]  /*06d0*/  MOV R3, R13 ;  /* 0x0000000d00037202 */ /* 0x000fe20000000f00 */
[----:B------:R-:W-:Y:S06]  /*06e0*/  BRA `(.L_x_9) ;  /* 0x0000000000107947 */ /* 0x000fec0003800000 */
.L_x_8:
[----:B------:R-:W-:Y:S01]  /*06f0*/  FMUL.FTZ R3, R14, R15 ;  /* 0x0000000f0e037220 */ /* 0x000fe20000410000 */
[----:B------:R-:W-:-:S03]  /*0700*/  FMUL.FTZ R13, R15, 0.5 ;  /* 0x3f0000000f0d7820 */ /* 0x000fc60000410000 */
[----:B------:R-:W-:-:S04]  /*0710*/  FFMA R2, -R3, R3, R14 ;  /* 0x0000000303027223 */ /* 0x000fc8000000010e */
[----:B------:R-:W-:-:S07]  /*0720*/  FFMA R3, R2, R13, R3 ;  /* 0x0000000d02037223 */ /* 0x000fce0000000003 */
.L_x_9:
[----:B------:R-:W-:Y:S05]  /*0730*/  BSYNC.RECONVERGENT B0 ;  /* 0x0000000000007941 */ /* 0x000fea0003800200 */
.L_x_7:
[----:B------:R-:W0:Y:S01]  /*0740*/  MUFU.RCP R2, R3 ;  /* 0x0000000300027308 */ /* 0x000e220000001000 */
[----:B------:R-:W-:Y:S07]  /*0750*/  BSSY.RECONVERGENT B0, `(.L_x_10) ;  /* 0x000000a000007945 */ /* 0x000fee0003800200 */
[----:B------:R-:W1:Y:S01]  /*0760*/  FCHK P0, R0, R3 ;  /* 0x0000000300007302 */ /* 0x000e620000000000 */
        /* <DEDUP_REMOVED lines=8> */
.L_x_11:
[----:B------:R-:W-:Y:S05]  /*07f0*/  BSYNC.RECONVERGENT B0 ;  /* 0x0000000000007941 */ /* 0x000fea0003800200 */
.L_x_10:
        /* <DEDUP_REMOVED lines=11> */
[----:B------:R-:W-:Y:S01]  /*08b0*/  IMAD.MOV.U32 R2, RZ, RZ, R14 ;  /* 0x000000ffff027224 */ /* 0x000fe200078e000e */
[----:B------:R-:W-:-:S07]  /*08c0*/  MOV R17, 0x8e0 ;  /* 0x000008e000117802 */ /* 0x000fce0000000f00 */
[----:B------:R-:W-:Y:S05]  /*08d0*/  CALL.REL.NOINC `($__internal_0_$__cuda_sm20_sqrt_rn_f32_slowpath) ;  /* 0x0000000800a87944 */ /* 0x000fea0003c00000 */
[----:B------:R-:W-:Y:S01]  /*08e0*/  MOV R3, R13 ;  /* 0x0000000d00037202 */ /* 0x000fe20000000f00 */
[----:B------:R-:W-:Y:S06]  /*08f0*/  BRA `(.L_x_14) ;  /* 0x0000000000107947 */ /* 0x000fec0003800000 */
.L_x_13:
[----:B------:R-:W-:Y:S01]  /*0900*/  FMUL.FTZ R3, R14, R15 ;  /* 0x0000000f0e037220 */ /* 0x000fe20000410000 */
[----:B------:R-:W-:-:S03]  /*0910*/  FMUL.FTZ R13, R15, 0.5 ;  /* 0x3f0000000f0d7820 */ /* 0x000fc60000410000 */
[----:B------:R-:W-:-:S04]  /*0920*/  FFMA R2, -R3, R3, R14 ;  /* 0x0000000303027223 */ /* 0x000fc8000000010e */
[----:B------:R-:W-:-:S07]  /*0930*/  FFMA R3, R2, R13, R3 ;  /* 0x0000000d02037223 */ /* 0x000fce0000000003 */
.L_x_14:
[----:B------:R-:W-:Y:S05]  /*0940*/  BSYNC.RECONVERGENT B0 ;  /* 0x0000000000007941 */ /* 0x000fea0003800200 */
.L_x_12:
        /* <DEDUP_REMOVED lines=11> */
.L_x_16:
[----:B------:R-:W-:Y:S05]  /*0a00*/  BSYNC.RECONVERGENT B0 ;  /* 0x0000000000007941 */ /* 0x000fea0003800200 */
.L_x_15:
        /* <DEDUP_REMOVED lines=16> */
.L_x_18:
[----:B------:R-:W-:Y:S01]  /*0b10*/  FMUL.FTZ R3, R14, R15 ;  /* 0x0000000f0e037220 */ /* 0x000fe20000410000 */
[----:B------:R-:W-:-:S03]  /*0b20*/  FMUL.FTZ R13, R15, 0.5 ;  /* 0x3f0000000f0d7820 */ /* 0x000fc60000410000 */
[----:B------:R-:W-:-:S04]  /*0b30*/  FFMA R2, -R3, R3, R14 ;  /* 0x0000000303027223 */ /* 0x000fc8000000010e */
[----:B------:R-:W-:-:S07]  /*0b40*/  FFMA R3, R2, R13, R3 ;  /* 0x0000000d02037223 */ /* 0x000fce0000000003 */
.L_x_19:
[----:B------:R-:W-:Y:S05]  /*0b50*/  BSYNC.RECONVERGENT B0 ;  /* 0x0000000000007941 */ /* 0x000fea0003800200 */
.L_x_17:
        /* <DEDUP_REMOVED lines=11> */
.L_x_21:
[----:B------:R-:W-:Y:S05]  /*0c10*/  BSYNC.RECONVERGENT B0 ;  /* 0x0000000000007941 */ /* 0x000fea0003800200 */
.L_x_20:
[----:B------:R2:W-:Y:S01]  /*0c20*/  REDG.E.ADD.F32.FTZ.RN.STRONG.GPU desc[UR12][R6.64+0x4], R13 ;  /* 0x0000040d060079a6 */ /* 0x0005e2000c12f30c */
[----:B------:R-:W-:Y:S01]  /*0c30*/  UIADD3 UR5, UPT, UPT, UR5, 0x4, URZ ;  /* 0x0000000405057890 */ /* 0x000fe2000fffe0ff */
[----:B------:R-:W-:-:S03]  /*0c40*/  VIADD R12, R12, 0x4 ;  /* 0x000000040c0c7836 */ /* 0x000fc60000000000 */
[----:B------:R-:W-:-:S09]  /*0c50*/  UISETP.NE.AND UP0, UPT, UR5, UR6, UPT ;  /* 0x000000060500728c */ /* 0x000fd2000bf05270 */
[----:B--2---:R-:W-:Y:S05]  /*0c60*/  BRA.U UP0, `(.L_x_22) ;  /* 0xfffffff500dc7547 */ /* 0x004fea000b83ffff */
[----:B------:R-:W-:-:S05]  /*0c70*/  UMOV UR5, UR6 ;  /* 0x0000000600057c82 */ /* 0x000fca0008000000 */
.L_x_1:
[----:B------:R-:W-:-:S09]  /*0c80*/  UISETP.NE.AND UP0, UPT, UR9, URZ, UPT ;  /* 0x000000ff0900728c */ /* 0x000fd2000bf05270 */
[----:B------:R-:W-:Y:S05]  /*0c90*/  BRA.U !UP0, `(.L_x_23) ;  /* 0x0000000508b07547 */ /* 0x000fea000b800000 */
[----:B------:R-:W0:Y:S01]  /*0ca0*/  LDCU UR10, c[0x0][0x394] ;  /* 0x00007280ff0a77ac */ /* 0x000e220008000800 */
[----:B------:R-:W-:Y:S01]  /*0cb0*/  I2FP.F32.U32 R3, UR5 ;  /* 0x0000000500037c45 */ /* 0x000fe20008201000 */
[----:B------:R-:W2:Y:S01]  /*0cc0*/  LDC.64 R6, c[0x0][0x380] ;  /* 0x0000e000ff067b82 */ /* 0x000ea20000000a00 */
[----:B------:R-:W-:Y:S01]  /*0cd0*/  IADD3 R11, PT, PT, R11, UR5, RZ ;  /* 0x000000050b0b7c10 */ /* 0x000fe2000fffe0ff */
[----:B------:R-:W-:Y:S01]  /*0ce0*/  UISETP.NE.AND UP0, UPT, UR9, 0x1, UPT ;  /* 0x000000010900788c */ /* 0x000fe2000bf05270 */
[----:B------:R-:W-:Y:S01]  /*0cf0*/  BSSY.RECONVERGENT B0, `(.L_x_24) ;  /* 0x0000011000007945 */ /* 0x000fe20003800200 */
[----:B0-----:R-:W-:-:S04]  /*0d00*/  FFMA R3, R3, UR10, -R4 ;  /* 0x0000000a03037c23 */ /* 0x001fc80008000804 */
[----:B------:R-:W-:-:S04]  /*0d10*/  FFMA R3, R3, R3, R10 ;  /* 0x0000000303037223 */ /* 0x000fc8000000000a */
[----:B------:R-:W-:Y:S01]  /*0d20*/  FADD R2, R8, R3 ;  /* 0x0000000308027221 */ /* 0x000fe20000000000 */
[----:B--2---:R-:W-:-:S03]  /*0d30*/  IMAD.WIDE R6, R11, 0x4, R6 ;  /* 0x000000040b067825 */ /* 0x004fc600078e0206 */
[----:B------:R0:W2:Y:S01]  /*0d40*/  MUFU.RSQ R13, R2 ;  /* 0x00000002000d7308 */ /* 0x0000a20000001400 */
[----:B------:R-:W-:-:S04]  /*0d50*/  IADD3 R3, PT, PT, R2, -0xd000000, RZ ;  /* 0xf300000002037810 */ /* 0x000fc80007ffe0ff */
[----:B------:R-:W-:-:S13]  /*0d60*/  ISETP.GT.U32.AND P0, PT, R3, 0x727fffff, PT ;  /* 0x727fffff0300780c */ /* 0x000fda0003f04070 */
[----:B0-2---:R-:W-:Y:S05]  /*0d70*/  @!P0 BRA `(.L_x_25) ;  /* 0x0000000000108947 */ /* 0x005fea0003800000 */
[----:B------:R-:W-:-:S07]  /*0d80*/  MOV R17, 0xda0 ;  /* 0x00000da000117802 */ /* 0x000fce0000000f00 */
[----:B-1----:R-:W-:Y:S05]  /*0d90*/  CALL.REL.NOINC `($__internal_0_$__cuda_sm20_sqrt_rn_f32_slowpath) ;  /* 0x0000000400787944 */ /* 0x002fea0003c00000 */
[----:B------:R-:W-:Y:S01]  /*0da0*/  MOV R3, R13 ;  /* 0x0000000d00037202 */ /* 0x000fe20000000f00 */
[----:B------:R-:W-:Y:S06]  /*0db0*/  BRA `(.L_x_26) ;  /* 0x0000000000107947 */ /* 0x000fec0003800000 */
.L_x_25:
[----:B------:R-:W-:Y:S01]  /*0dc0*/  FMUL.FTZ R3, R2, R13 ;  /* 0x0000000d02037220 */ /* 0x000fe20000410000 */
[----:B------:R-:W-:-:S03]  /*0dd0*/  FMUL.FTZ R11, R13, 0.5 ;  /* 0x3f0000000d0b7820 */ /* 0x000fc60000410000 */
[----:B------:R-:W-:-:S04]  /*0de0*/  FFMA R2, -R3, R3, R2 ;  /* 0x0000000303027223 */ /* 0x000fc80000000102 */
[----:B------:R-:W-:-:S07]  /*0df0*/  FFMA R3, R2, R11, R3 ;  /* 0x0000000b02037223 */ /* 0x000fce0000000003 */
.L_x_26:
[----:B------:R-:W-:Y:S05]  /*0e00*/  BSYNC.RECONVERGENT B0 ;  /* 0x0000000000007941 */ /* 0x000fea0003800200 */
.L_x_24:
        /* <DEDUP_REMOVED lines=11> */
[----:B------:R-:W-:-:S07]  /*0ec0*/  MOV R11, R13 ;  /* 0x0000000d000b7202 */ /* 0x000fce0000000f00 */
.L_x_28:
[----:B------:R-:W-:Y:S05]  /*0ed0*/  BSYNC.RECONVERGENT B0 ;  /* 0x0000000000007941 */ /* 0x000fea0003800200 */
.L_x_27:
[----:B------:R0:W-:Y:S01]  /*0ee0*/  REDG.E.ADD.F32.FTZ.RN.STRONG.GPU desc[UR12][R6.64], R11 ;  /* 0x0000000b060079a6 */ /* 0x0001e2000c12f30c */
[----:B------:R-:W-:Y:S05]  /*0ef0*/  BRA.U !UP0, `(.L_x_23) ;  /* 0x0000000508187547 */ /* 0x000fea000b800000 */
[----:B------:R-:W1:Y:S01]  /*0f00*/  LDCU UR11, c[0x0][0x394] ;  /* 0x00007280ff0b77ac */ /* 0x000e620008000800 */
[----:B------:R-:W-:Y:S01]  /*0f10*/  BSSY.RECONVERGENT B0, `(.L_x_29) ;  /* 0x0000013000007945 */ /* 0x000fe20003800200 */
[----:B------:R-:W-:Y:S02]  /*0f20*/  UIADD3 UR10, UPT, UPT, UR5, 0x1, URZ ;  /* 0x00000001050a7890 */ /* 0x000fe4000fffe0ff */
[----:B------:R-:W-:-:S04]  /*0f30*/  UISETP.NE.AND UP0, UPT, UR9, 0x2, UPT ;  /* 0x000000020900788c */ /* 0x000fc8000bf05270 */
[----:B------:R-:W-:-:S05]  /*0f40*/  I2FP.F32.U32 R3, UR10 ;  /* 0x0000000a00037c45 */ /* 0x000fca0008201000 */
[----:B-1----:R-:W-:-:S04]  /*0f50*/  FFMA R3, R3, UR11, -R4 ;  /* 0x0000000b03037c23 */ /* 0x002fc80008000804 */
[----:B------:R-:W-:-:S04]  /*0f60*/  FFMA R3, R3, R3, R10 ;  /* 0x0000000303037223 */ /* 0x000fc8000000000a */
[----:B------:R-:W-:-:S04]  /*0f70*/  FADD R2, R8, R3 ;  /* 0x0000000308027221 */ /* 0x000fc80000000000 */
[----:B------:R-:W-:Y:S01]  /*0f80*/  VIADD R3, R2, 0xf3000000 ;  /* 0xf300000002037836 */ /* 0x000fe20000000000 */
[----:B0-----:R0:W1:Y:S04]  /*0f90*/  MUFU.RSQ R11, R2 ;  /* 0x00000002000b7308 */ /* 0x0010680000001400 */
[----:B------:R-:W-:-:S13]  /*0fa0*/  ISETP.GT.U32.AND P0, PT, R3, 0x727fffff, PT ;  /* 0x727fffff0300780c */ /* 0x000fda0003f04070 */
[----:B01----:R-:W-:Y:S05]  /*0fb0*/  @!P0 BRA `(.L_x_30) ;  /* 0x0000000000108947 */ /* 0x003fea0003800000 */
[----:B------:R-:W-:-:S07]  /*0fc0*/  MOV R17, 0xfe0 ;  /* 0x00000fe000117802 */ /* 0x000fce0000000f00 */
[----:B------:R-:W-:Y:S05]  /*0fd0*/  CALL.REL.NOINC `($__internal_0_$__cuda_sm20_sqrt_rn_f32_slowpath) ;  /* 0x0000000000e87944 */ /* 0x000fea0003c00000 */
[----:B------:R-:W-:Y:S01]  /*0fe0*/  MOV R3, R13 ;  /* 0x0000000d00037202 */ /* 0x000fe20000000f00 */
[----:B------:R-:W-:Y:S06]  /*0ff0*/  BRA `(.L_x_31) ;  /* 0x0000000000107947 */ /* 0x000fec0003800000 */
.L_x_30:
[----:B------:R-:W-:Y:S01]  /*1000*/  FMUL.FTZ R3, R2, R11 ;  /* 0x0000000b02037220 */ /* 0x000fe20000410000 */
[----:B------:R-:W-:-:S03]  /*1010*/  FMUL.FTZ R11, R11, 0.5 ;  /* 0x3f0000000b0b7820 */ /* 0x000fc60000410000 */
[----:B------:R-:W-:-:S04]  /*1020*/  FFMA R2, -R3, R3, R2 ;  /* 0x0000000303027223 */ /* 0x000fc80000000102 */
[----:B------:R-:W-:-:S07]  /*1030*/  FFMA R3, R2, R11, R3 ;  /* 0x0000000b02037223 */ /* 0x000fce0000000003 */
.L_x_31:
[----:B------:R-:W-:Y:S05]  /*1040*/  BSYNC.RECONVERGENT B0 ;  /* 0x0000000000007941 */ /* 0x000fea0003800200 */
.L_x_29:
        /* <DEDUP_REMOVED lines=12> */
.L_x_33:
[----:B------:R-:W-:Y:S05]  /*1110*/  BSYNC.RECONVERGENT B0 ;  /* 0x0000000000007941 */ /* 0x000fea0003800200 */
.L_x_32:
[----:B------:R2:W-:Y:S01]  /*1120*/  REDG.E.ADD.F32.FTZ.RN.STRONG.GPU desc[UR12][R6.64+0x4], R11 ;  /* 0x0000040b060079a6 */ /* 0x0005e2000c12f30c */
[----:B------:R-:W-:Y:S05]  /*1130*/  BRA.U !UP0, `(.L_x_23) ;  /* 0x0000000108887547 */ /* 0x000fea000b800000 */
[----:B------:R-:W0:Y:S01]  /*1140*/  LDCU UR10, c[0x0][0x394] ;  /* 0x00007280ff0a77ac */ /* 0x000e220008000800 */
[----:B------:R-:W-:Y:S01]  /*1150*/  BSSY.RECONVERGENT B0, `(.L_x_34) ;  /* 0x0000012000007945 */ /* 0x000fe20003800200 */
[----:B------:R-:W-:-:S06]  /*1160*/  UIADD3 UR5, UPT, UPT, UR5, 0x2, URZ ;  /* 0x0000000205057890 */ /* 0x000fcc000fffe0ff */
[----:B------:R-:W-:-:S05]  /*1170*/  I2FP.F32.U32 R3, UR5 ;  /* 0x0000000500037c45 */ /* 0x000fca0008201000 */
[----:B0-----:R-:W-:-:S04]  /*1180*/  FFMA R3, R3, UR10, -R4 ;  /* 0x0000000a03037c23 */ /* 0x001fc80008000804 */
[----:B------:R-:W-:-:S04]  /*1190*/  FFMA R3, R3, R3, R10 ;  /* 0x0000000303037223 */ /* 0x000fc8000000000a */
[----:B------:R-:W-:-:S04]  /*11a0*/  FADD R2, R8, R3 ;  /* 0x0000000308027221 */ /* 0x000fc80000000000 */
[----:B--2---:R0:W1:Y:S01]  /*11b0*/  MUFU.RSQ R11, R2 ;  /* 0x00000002000b7308 */ /* 0x0040620000001400 */
[----:B------:R-:W-:-:S04]  /*11c0*/  IADD3 R3, PT, PT, R2, -0xd000000, RZ ;  /* 0xf300000002037810 */ /* 0x000fc80007ffe0ff */
[----:B------:R-:W-:-:S13]  /*11d0*/  ISETP.GT.U32.AND P0, PT, R3, 0x727fffff, PT ;  /* 0x727fffff0300780c */ /* 0x000fda0003f04070 */
[----:B01----:R-:W-:Y:S05]  /*11e0*/  @!P0 BRA `(.L_x_35) ;  /* 0x0000000000108947 */ /* 0x003fea0003800000 */
[----:B------:R-:W-:-:S07]  /*11f0*/  MOV R17, 0x1210 ;  /* 0x0000121000117802 */ /* 0x000fce0000000f00 */
[----:B------:R-:W-:Y:S05]  /*1200*/  CALL.REL.NOINC `($__internal_0_$__cuda_sm20_sqrt_rn_f32_slowpath) ;  /* 0x00000000005c7944 */ /* 0x000fea0003c00000 */
[----:B------:R-:W-:Y:S01]  /*1210*/  MOV R3, R13 ;  /* 0x0000000d00037202 */ /* 0x000fe20000000f00 */
[----:B------:R-:W-:Y:S06]  /*1220*/  BRA `(.L_x_36) ;  /* 0x0000000000107947 */ /* 0x000fec0003800000 */
.L_x_35:
[----:B------:R-:W-:Y:S01]  /*1230*/  FMUL.FTZ R3, R2, R11 ;  /* 0x0000000b02037220 */ /* 0x000fe20000410000 */
[----:B------:R-:W-:-:S03]  /*1240*/  FMUL.FTZ R10, R11, 0.5 ;  /* 0x3f0000000b0a7820 */ /* 0x000fc60000410000 */
[----:B------:R-:W-:-:S04]  /*1250*/  FFMA R2, -R3, R3, R2 ;  /* 0x0000000303027223 */ /* 0x000fc80000000102 */
[----:B------:R-:W-:-:S07]  /*1260*/  FFMA R3, R2, R10, R3 ;  /* 0x0000000a02037223 */ /* 0x000fce0000000003 */
.L_x_36:
[----:B------:R-:W-:Y:S05]  /*1270*/  BSYNC.RECONVERGENT B0 ;  /* 0x0000000000007941 */ /* 0x000fea0003800200 */
.L_x_34:
        /* <DEDUP_REMOVED lines=11> */
[----:B------:R-:W-:-:S07]  /*1330*/  IMAD.MOV.U32 R11, RZ, RZ, R13 ;  /* 0x000000ffff0b7224 */ /* 0x000fce00078e000d */
.L_x_38:
[----:B------:R-:W-:Y:S05]  /*1340*/  BSYNC.RECONVERGENT B0 ;  /* 0x0000000000007941 */ /* 0x000fea0003800200 */
.L_x_37:
[----:B------:R3:W-:Y:S02]  /*1350*/  REDG.E.ADD.F32.FTZ.RN.STRONG.GPU desc[UR12][R6.64+0x8], R11 ;  /* 0x0000080b060079a6 */ /* 0x0007e4000c12f30c */
.L_x_23:
[----:B------:R-:W-:Y:S05]  /*1360*/  @P2 BRA `(.L_x_39) ;  /* 0xffffffec00e42947 */ /* 0x000fea000383ffff */
[----:B------:R-:W-:Y:S05]  /*1370*/  EXIT ;  /* 0x000000000000794d */ /* 0x000fea0003800000 */
        .weak           $__internal_0_$__cuda_sm20_sqrt_rn_f32_slowpath
        .type           $__internal_0_$__cuda_sm20_sqrt_rn_f32_slowpath,@function
        .size           $__internal_0_$__cuda_sm20_sqrt_rn_f32_slowpath,($__internal_1_$__cuda_sm3x_div_rn_noftz_f32_slowpath - $__internal_0_$__cuda_sm20_sqrt_rn_f32_slowpath)
$__internal_0_$__cuda_sm20_sqrt_rn_f32_slowpath:
[----:B------:R-:W-:-:S13]  /*1380*/  LOP3.LUT P0, RZ, R2, 0x7fffffff, RZ, 0xc0, !PT ;  /* 0x7fffffff02ff7812 */ /* 0x000fda000780c0ff */
[----:B------:R-:W-:Y:S01]  /*1390*/  @!P0 MOV R3, R2 ;  /* 0x0000000200038202 */ /* 0x000fe20000000f00 */
[----:B------:R-:W-:Y:S06]  /*13a0*/  @!P0 BRA `(.L_x_40) ;  /* 0x0000000000408947 */ /* 0x000fec0003800000 */
[----:B------:R-:W-:-:S13]  /*13b0*/  FSETP.GEU.FTZ.AND P0, PT, R2, RZ, PT ;  /* 0x000000ff0200720b */ /* 0x000fda0003f1e000 */
[----:B------:R-:W-:Y:S01]  /*13c0*/  @!P0 MOV R3, 0x7fffffff ;  /* 0x7fffffff00038802 */ /* 0x000fe20000000f00 */
[----:B------:R-:W-:Y:S06]  /*13d0*/  @!P0 BRA `(.L_x_40) ;  /* 0x0000000000348947 */ /* 0x000fec0003800000 */
[----:B------:R-:W-:-:S13]  /*13e0*/  FSETP.GTU.FTZ.AND P0, PT, |R2|, +INF , PT ;  /* 0x7f8000000200780b */ /* 0x000fda0003f1c200 */
[----:B------:R-:W-:Y:S01]  /*13f0*/  @P0 FADD.FTZ R3, R2, 1 ;  /* 0x3f80000002030421 */ /* 0x000fe20000010000 */
[----:B------:R-:W-:Y:S06]  /*1400*/  @P0 BRA `(.L_x_40) ;  /* 0x0000000000280947 */ /* 0x000fec0003800000 */
[----:B------:R-:W-:-:S13]  /*1410*/  FSETP.NEU.FTZ.AND P0, PT, |R2|, +INF , PT ;  /* 0x7f8000000200780b */ /* 0x000fda0003f1d200 */
[----:B------:R-:W-:-:S04]  /*1420*/  @P0 FFMA R13, R2, 1.84467440737095516160e+19, RZ ;  /* 0x5f800000020d0823 */ /* 0x000fc800000000ff */
[----:B------:R-:W0:Y:S02]  /*1430*/  @P0 MUFU.RSQ R14, R13 ;  /* 0x0000000d000e0308 */ /* 0x000e240000001400 */
[----:B0-----:R-:W-:Y:S01]  /*1440*/  @P0 FMUL.FTZ R16, R13, R14 ;  /* 0x0000000e0d100220 */ /* 0x001fe20000410000 */
[----:B------:R-:W-:-:S03]  /*1450*/  @P0 FMUL.FTZ R14, R14, 0.5 ;  /* 0x3f0000000e0e0820 */ /* 0x000fc60000410000 */
[----:B------:R-:W-:-:S04]  /*1460*/  @P0 FADD.FTZ R3, -R16, -RZ ;  /* 0x800000ff10030221 */ /* 0x000fc80000010100 */
[----:B------:R-:W-:Y:S01]  /*1470*/  @P0 FFMA R15, R16, R3, R13 ;  /* 0x00000003100f0223 */ /* 0x000fe2000000000d */
[----:B------:R-:W-:-:S03]  /*1480*/  @!P0 MOV R3, R2 ;  /* 0x0000000200038202 */ /* 0x000fc60000000f00 */
[----:B------:R-:W-:-:S04]  /*1490*/  @P0 FFMA R14, R15, R14, R16 ;  /* 0x0000000e0f0e0223 */ /* 0x000fc80000000010 */
[----:B------:R-:W-:-:S07]  /*14a0*/  @P0 FMUL.FTZ R3, R14, 2.3283064365386962891e-10 ;  /* 0x2f8000000e030820 */ /* 0x000fce0000410000 */
.L_x_40:
[----:B------:R-:W-:Y:S01]  /*14b0*/  MOV R13, R3 ;  /* 0x00000003000d7202 */ /* 0x000fe20000000f00 */
[----:B------:R-:W-:Y:S02]  /*14c0*/  HFMA2 R3, -RZ, RZ, 0, 0 ;  /* 0x00000000ff037431 */ /* 0x000fe400000001ff */
[----:B------:R-:W-:-:S04]  /*14d0*/  IMAD.MOV.U32 R2, RZ, RZ, R17 ;  /* 0x000000ffff027224 */ /* 0x000fc800078e0011 */
[----:B------:R-:W-:Y:S05]  /*14e0*/  RET.REL.NODEC R2 `(_Z20cenergyScatterKernelPf4dim3ffi) ;  /* 0xffffffe802c47950 */ /* 0x000fea0003c3ffff */
        .weak           $__internal_1_$__cuda_sm3x_div_rn_noftz_f32_slowpath
        .type           $__internal_1_$__cuda_sm3x_div_rn_noftz_f32_slowpath,@function
        .size           $__internal_1_$__cuda_sm3x_div_rn_noftz_f32_slowpath,(.L_x_54 - $__internal_1_$__cuda_sm3x_div_rn_noftz_f32_slowpath)
$__internal_1_$__cuda_sm3x_div_rn_noftz_f32_slowpath:
[----:B------:R-:W-:Y:S01]  /*14f0*/  SHF.R.U32.HI R13, RZ, 0x17, R3 ;  /* 0x00000017ff0d7819 */ /* 0x000fe20000011603 */
[----:B------:R-:W-:Y:S01]  /*1500*/  BSSY.RECONVERGENT B1, `(.L_x_41) ;  /* 0x0000063000017945 */ /* 0x000fe20003800200 */
[----:B------:R-:W-:Y:S02]  /*1510*/  SHF.R.U32.HI R2, RZ, 0x17, R0 ;  /* 0x00000017ff027819 */ /* 0x000fe40000011600 */
[----:B------:R-:W-:Y:S02]  /*1520*/  LOP3.LUT R13, R13, 0xff, RZ, 0xc0, !PT ;  /* 0x000000ff0d0d7812 */ /* 0x000fe400078ec0ff */
[----:B------:R-:W-:Y:S02]  /*1530*/  LOP3.LUT R18, R2, 0xff, RZ, 0xc0, !PT ;  /* 0x000000ff02127812 */ /* 0x000fe400078ec0ff */
[----:B------:R-:W-:Y:S02]  /*1540*/  IADD3 R17, PT, PT, R13, -0x1, RZ ;  /* 0xffffffff0d117810 */ /* 0x000fe40007ffe0ff */
[----:B------:R-:W-:-:S02]  /*1550*/  IADD3 R16, PT, PT, R18, -0x1, RZ ;  /* 0xffffffff12107810 */ /* 0x000fc40007ffe0ff */
[----:B------:R-:W-:Y:S02]  /*1560*/  ISETP.GT.U32.AND P0, PT, R17, 0xfd, PT ;  /* 0x000000fd1100780c */ /* 0x000fe40003f04070 */
[----:B------:R-:W-:Y:S02]  /*1570*/  MOV R2, R0 ;  /* 0x0000000000027202 */ /* 0x000fe40000000f00 */
[----:B------:R-:W-:-:S13]  /*1580*/  ISETP.GT.U32.OR P0, PT, R16, 0xfd, P0 ;  /* 0x000000fd1000780c */ /* 0x000fda0000704470 */
[----:B------:R-:W-:Y:S01]  /*1590*/  @!P0 IMAD.MOV.U32 R15, RZ, RZ, RZ ;  /* 0x000000ffff0f8224 */ /* 0x000fe200078e00ff */
[----:B------:R-:W-:Y:S06]  /*15a0*/  @!P0 BRA `(.L_x_42) ;  /* 0x00000000005c8947 */ /* 0x000fec0003800000 */
[----:B------:R-:W-:Y:S02]  /*15b0*/  FSETP.GTU.FTZ.AND P0, PT, |R0|, +INF , PT ;  /* 0x7f8000000000780b */ /* 0x000fe40003f1c200 */
[----:B------:R-:W-:-:S04]  /*15c0*/  FSETP.GTU.FTZ.AND P1, PT, |R3|, +INF , PT ;  /* 0x7f8000000300780b */ /* 0x000fc80003f3c200 */
[----:B------:R-:W-:-:S13]  /*15d0*/  PLOP3.LUT P0, PT, P0, P1, PT, 0xf8, 0x8f ;  /* 0x00000000008f781c */ /* 0x000fda0000703f70 */
[----:B------:R-:W-:Y:S05]  /*15e0*/  @P0 BRA `(.L_x_43) ;  /* 0x00000004004c0947 */ /* 0x000fea0003800000 */
[----:B------:R-:W-:-:S13]  /*15f0*/  LOP3.LUT P0, RZ, R3, 0x7fffffff, R2, 0xc8, !PT ;  /* 0x7fffffff03ff7812 */ /* 0x000fda000780c802 */
[----:B------:R-:W-:Y:S05]  /*1600*/  @!P0 BRA `(.L_x_44) ;  /* 0x00000004003c8947 */ /* 0x000fea0003800000 */
[C---:B------:R-:W-:Y:S02]  /*1610*/  FSETP.NEU.FTZ.AND P3, PT, |R0|.reuse, +INF , PT ;  /* 0x7f8000000000780b */ /* 0x040fe40003f7d200 */
[----:B------:R-:W-:Y:S02]  /*1620*/  FSETP.NEU.FTZ.AND P1, PT, |R3|, +INF , PT ;  /* 0x7f8000000300780b */ /* 0x000fe40003f3d200 */
[----:B------:R-:W-:-:S11]  /*1630*/  FSETP.NEU.FTZ.AND P0, PT, |R0|, +INF , PT ;  /* 0x7f8000000000780b */ /* 0x000fd60003f1d200 */
[----:B------:R-:W-:Y:S05]  /*1640*/  @!P1 BRA !P3, `(.L_x_44) ;  /* 0x00000004002c9947 */ /* 0x000fea0005800000 */
[----:B------:R-:W-:-:S04]  /*1650*/  LOP3.LUT P3, RZ, R2, 0x7fffffff, RZ, 0xc0, !PT ;  /* 0x7fffffff02ff7812 */ /* 0x000fc8000786c0ff */
[----:B------:R-:W-:-:S13]  /*1660*/  PLOP3.LUT P1, PT, P1, P3, PT, 0x2f, 0xf2 ;  /* 0x0000000000f2781c */ /* 0x000fda0000f26577 */
[----:B------:R-:W-:Y:S05]  /*1670*/  @P1 BRA `(.L_x_45) ;  /* 0x0000000400181947 */ /* 0x000fea0003800000 */
[----:B------:R-:W-:-:S04]  /*1680*/  LOP3.LUT P1, RZ, R3, 0x7fffffff, RZ, 0xc0, !PT ;  /* 0x7fffffff03ff7812 */ /* 0x000fc8000782c0ff */
[----:B------:R-:W-:-:S13]  /*1690*/  PLOP3.LUT P0, PT, P0, P1, PT, 0x2f, 0xf2 ;  /* 0x0000000000f2781c */ /* 0x000fda0000702577 */
[----:B------:R-:W-:Y:S05]  /*16a0*/  @P0 BRA `(.L_x_46) ;  /* 0x0000000400000947 */ /* 0x000fea0003800000 */
[----:B------:R-:W-:Y:S02]  /*16b0*/  ISETP.GE.AND P0, PT, R16, RZ, PT ;  /* 0x000000ff1000720c */ /* 0x000fe40003f06270 */
[----:B------:R-:W-:-:S11]  /*16c0*/  ISETP.GE.AND P1, PT, R17, RZ, PT ;  /* 0x000000ff1100720c */ /* 0x000fd60003f26270 */
[----:B------:R-:W-:Y:S01]  /*16d0*/  @P0 MOV R15, RZ ;  /* 0x000000ff000f0202 */ /* 0x000fe20000000f00 */
[----:B------:R-:W-:Y:S01]  /*16e0*/  @!P0 FFMA R2, R0, 1.84467440737095516160e+19, RZ ;  /* 0x5f80000000028823 */ /* 0x000fe200000000ff */
[----:B------:R-:W-:Y:S01]  /*16f0*/  @!P0 MOV R15, 0xffffffc0 ;  /* 0xffffffc0000f8802 */ /* 0x000fe20000000f00 */
[----:B------:R-:W-:-:S03]  /*1700*/  @!P1 FFMA R3, R3, 1.84467440737095516160e+19, RZ ;  /* 0x5f80000003039823 */ /* 0x000fc600000000ff */
[----:B------:R-:W-:-:S07]  /*1710*/  @!P1 IADD3 R15, PT, PT, R15, 0x40, RZ ;  /* 0x000000400f0f9810 */ /* 0x000fce0007ffe0ff */
.L_x_42:
[----:B------:R-:W-:Y:S01]  /*1720*/  LEA R16, R13, 0xc0800000, 0x17 ;  /* 0xc08000000d107811 */ /* 0x000fe200078eb8ff */
[----:B------:R-:W-:Y:S01]  /*1730*/  VIADD R18, R18, 0xffffff81 ;  /* 0xffffff8112127836 */ /* 0x000fe20000000000 */
[----:B------:R-:W-:Y:S02]  /*1740*/  BSSY.RECONVERGENT B2, `(.L_x_47) ;  /* 0x0000035000027945 */ /* 0x000fe40003800200 */
[----:B------:R-:W-:Y:S01]  /*1750*/  IADD3 R19, PT, PT, -R16, R3, RZ ;  /* 0x0000000310137210 */ /* 0x000fe20007ffe1ff */
[C---:B------:R-:W-:Y:S01]  /*1760*/  IMAD R2, R18.reuse, -0x800000, R2 ;  /* 0xff80000012027824 */ /* 0x040fe200078e0202 */
[----:B------:R-:W-:Y:S02]  /*1770*/  IADD3 R18, PT, PT, R18, 0x7f, -R13 ;  /* 0x0000007f12127810 */ /* 0x000fe40007ffe80d */
[----:B------:R-:W0:Y:S01]  /*1780*/  MUFU.RCP R3, R19 ;  /* 0x0000001300037308 */ /* 0x000e220000001000 */
[----:B------:R-:W-:Y:S01]  /*1790*/  FADD.FTZ R17, -R19, -RZ ;  /* 0x800000ff13117221 */ /* 0x000fe20000010100 */
[----:B------:R-:W-:-:S03]  /*17a0*/  IADD3 R18, PT, PT, R18, R15, RZ ;  /* 0x0000000f12127210 */ /* 0x000fc60007ffe0ff */
[----:B0-----:R-:W-:-:S04]  /*17b0*/  FFMA R16, R3, R17, 1 ;  /* 0x3f80000003107423 */ /* 0x001fc80000000011 */
[----:B------:R-:W-:-:S04]  /*17c0*/  FFMA R3, R3, R16, R3 ;  /* 0x0000001003037223 */ /* 0x000fc80000000003 */
[----:B------:R-:W-:-:S04]  /*17d0*/  FFMA R16, R2, R3, RZ ;  /* 0x0000000302107223 */ /* 0x000fc800000000ff */
[----:B------:R-:W-:-:S04]  /*17e0*/  FFMA R20, R17, R16, R2 ;  /* 0x0000001011147223 */ /* 0x000fc80000000002 */
[----:B------:R-:W-:-:S04]  /*17f0*/  FFMA R16, R3, R20, R16 ;  /* 0x0000001403107223 */ /* 0x000fc80000000010 */
[----:B------:R-:W-:-:S04]  /*1800*/  FFMA R17, R17, R16, R2 ;  /* 0x0000001011117223 */ /* 0x000fc80000000002 */
[----:B------:R-:W-:-:S05]  /*1810*/  FFMA R2, R3, R17, R16 ;  /* 0x0000001103027223 */ /* 0x000fca0000000010 */
[----:B------:R-:W-:-:S04]  /*1820*/  SHF.R.U32.HI R13, RZ, 0x17, R2 ;  /* 0x00000017ff0d7819 */ /* 0x000fc80000011602 */
[----:B------:R-:W-:-:S04]  /*1830*/  LOP3.LUT R13, R13, 0xff, RZ, 0xc0, !PT ;  /* 0x000000ff0d0d7812 */ /* 0x000fc800078ec0ff */
[----:B------:R-:W-:-:S04]  /*1840*/  IADD3 R19, PT, PT, R13, R18, RZ ;  /* 0x000000120d137210 */ /* 0x000fc80007ffe0ff */
[----:B------:R-:W-:-:S04]  /*1850*/  IADD3 R13, PT, PT, R19, -0x1, RZ ;  /* 0xffffffff130d7810 */ /* 0x000fc80007ffe0ff */
[----:B------:R-:W-:-:S13]  /*1860*/  ISETP.GE.U32.AND P0, PT, R13, 0xfe, PT ;  /* 0x000000fe0d00780c */ /* 0x000fda0003f06070 */
[----:B------:R-:W-:Y:S05]  /*1870*/  @!P0 BRA `(.L_x_48) ;  /* 0x0000000000808947 */ /* 0x000fea0003800000 */
[----:B------:R-:W-:-:S13]  /*1880*/  ISETP.GT.AND P0, PT, R19, 0xfe, PT ;  /* 0x000000fe1300780c */ /* 0x000fda0003f04270 */
[----:B------:R-:W-:Y:S05]  /*1890*/  @P0 BRA `(.L_x_49) ;  /* 0x00000000006c0947 */ /* 0x000fea0003800000 */
[----:B------:R-:W-:-:S13]  /*18a0*/  ISETP.GE.AND P0, PT, R19, 0x1, PT ;  /* 0x000000011300780c */ /* 0x000fda0003f06270 */
[----:B------:R-:W-:Y:S05]  /*18b0*/  @P0 BRA `(.L_x_50) ;  /* 0x0000000000740947 */ /* 0x000fea0003800000 */
[----:B------:R-:W-:Y:S02]  /*18c0*/  ISETP.GE.AND P0, PT, R19, -0x18, PT ;  /* 0xffffffe81300780c */ /* 0x000fe40003f06270 */
[----:B------:R-:W-:-:S11]  /*18d0*/  LOP3.LUT R2, R2, 0x80000000, RZ, 0xc0, !PT ;  /* 0x8000000002027812 */ /* 0x000fd600078ec0ff */
[----:B------:R-:W-:Y:S05]  /*18e0*/  @!P0 BRA `(.L_x_50) ;  /* 0x0000000000688947 */ /* 0x000fea0003800000 */
[-CC-:B------:R-:W-:Y:S01]  /*18f0*/  FFMA.RZ R13, R3, R17.reuse, R16.reuse ;  /* 0x00000011030d7223 */ /* 0x180fe2000000c010 */
[C---:B------:R-:W-:Y:S02]  /*1900*/  IADD3 R18, PT, PT, R19.reuse, 0x20, RZ ;  /* 0x0000002013127810 */ /* 0x040fe40007ffe0ff */
[----:B------:R-:W-:Y:S02]  /*1910*/  ISETP.NE.AND P3, PT, R19, RZ, PT ;  /* 0x000000ff1300720c */ /* 0x000fe40003f65270 */
[----:B------:R-:W-:Y:S01]  /*1920*/  LOP3.LUT R15, R13, 0x7fffff, RZ, 0xc0, !PT ;  /* 0x007fffff0d0f7812 */ /* 0x000fe200078ec0ff */
[CCC-:B------:R-:W-:Y:S01]  /*1930*/  FFMA.RP R13, R3.reuse, R17.reuse, R16.reuse ;  /* 0x00000011030d7223 */ /* 0x1c0fe20000008010 */
[----:B------:R-:W-:Y:S01]  /*1940*/  FFMA.RM R16, R3, R17, R16 ;  /* 0x0000001103107223 */ /* 0x000fe20000004010 */
[----:B------:R-:W-:Y:S01]  /*1950*/  IMAD.MOV R3, RZ, RZ, -R19 ;  /* 0x000000ffff037224 */ /* 0x000fe200078e0a13 */
[----:B------:R-:W-:Y:S02]  /*1960*/  LOP3.LUT R15, R15, 0x800000, RZ, 0xfc, !PT ;  /* 0x008000000f0f7812 */ /* 0x000fe400078efcff */
[----:B------:R-:W-:-:S02]  /*1970*/  ISETP.NE.AND P1, PT, R19, RZ, PT ;  /* 0x000000ff1300720c */ /* 0x000fc40003f25270 */
[----:B------:R-:W-:Y:S02]  /*1980*/  SHF.L.U32 R18, R15, R18, RZ ;  /* 0x000000120f127219 */ /* 0x000fe400000006ff */
[----:B------:R-:W-:Y:S02]  /*1990*/  FSETP.NEU.FTZ.AND P0, PT, R13, R16, PT ;  /* 0x000000100d00720b */ /* 0x000fe40003f1d000 */
[----:B------:R-:W-:Y:S02]  /*19a0*/  SEL R16, R3, RZ, P3 ;  /* 0x000000ff03107207 */ /* 0x000fe40001800000 */
[----:B------:R-:W-:Y:S02]  /*19b0*/  ISETP.NE.AND P1, PT, R18, RZ, P1 ;  /* 0x000000ff1200720c */ /* 0x000fe40000f25270 */
[----:B------:R-:W-:Y:S02]  /*19c0*/  SHF.R.U32.HI R16, RZ, R16, R15 ;  /* 0x00000010ff107219 */ /* 0x000fe4000001160f */
[----:B------:R-:W-:-:S02]  /*19d0*/  PLOP3.LUT P0, PT, P0, P1, PT, 0xf8, 0x8f ;  /* 0x00000000008f781c */ /* 0x000fc40000703f70 */
[----:B------:R-:W-:Y:S02]  /*19e0*/  SHF.R.U32.HI R18, RZ, 0x1, R16 ;  /* 0x00000001ff127819 */ /* 0x000fe40000011610 */
[----:B------:R-:W-:-:S04]  /*19f0*/  SEL R3, RZ, 0x1, !P0 ;  /* 0x00000001ff037807 */ /* 0x000fc80004000000 */
[----:B------:R-:W-:-:S04]  /*1a00*/  LOP3.LUT R3, R3, 0x1, R18, 0xf8, !PT ;  /* 0x0000000103037812 */ /* 0x000fc800078ef812 */
[----:B------:R-:W-:-:S04]  /*1a10*/  LOP3.LUT R3, R3, R16, RZ, 0xc0, !PT ;  /* 0x0000001003037212 */ /* 0x000fc800078ec0ff */
[----:B------:R-:W-:-:S04]  /*1a20*/  IADD3 R3, PT, PT, R18, R3, RZ ;  /* 0x0000000312037210 */ /* 0x000fc80007ffe0ff */
[----:B------:R-:W-:Y:S01]  /*1a30*/  LOP3.LUT R2, R3, R2, RZ, 0xfc, !PT ;  /* 0x0000000203027212 */ /* 0x000fe200078efcff */
[----:B------:R-:W-:Y:S06]  /*1a40*/  BRA `(.L_x_50) ;  /* 0x0000000000107947 */ /* 0x000fec0003800000 */
.L_x_49:
[----:B------:R-:W-:-:S04]  /*1a50*/  LOP3.LUT R2, R2, 0x80000000, RZ, 0xc0, !PT ;  /* 0x8000000002027812 */ /* 0x000fc800078ec0ff */
[----:B------:R-:W-:Y:S01]  /*1a60*/  LOP3.LUT R2, R2, 0x7f800000, RZ, 0xfc, !PT ;  /* 0x7f80000002027812 */ /* 0x000fe200078efcff */
[----:B------:R-:W-:Y:S06]  /*1a70*/  BRA `(.L_x_50) ;  /* 0x0000000000047947 */ /* 0x000fec0003800000 */
.L_x_48:
[----:B------:R-:W-:-:S07]  /*1a80*/  LEA R2, R18, R2, 0x17 ;  /* 0x0000000212027211 */ /* 0x000fce00078eb8ff */
.L_x_50:
[----:B------:R-:W-:Y:S05]  /*1a90*/  BSYNC.RECONVERGENT B2 ;  /* 0x0000000000027941 */ /* 0x000fea0003800200 */
.L_x_47:
[----:B------:R-:W-:Y:S05]  /*1aa0*/  BRA `(.L_x_51) ;  /* 0x0000000000207947 */ /* 0x000fea0003800000 */
.L_x_46:
[----:B------:R-:W-:-:S04]  /*1ab0*/  LOP3.LUT R2, R3, 0x80000000, R2, 0x48, !PT ;  /* 0x8000000003027812 */ /* 0x000fc800078e4802 */
[----:B------:R-:W-:Y:S01]  /*1ac0*/  LOP3.LUT R2, R2, 0x7f800000, RZ, 0xfc, !PT ;  /* 0x7f80000002027812 */ /* 0x000fe200078efcff */
[----:B------:R-:W-:Y:S06]  /*1ad0*/  BRA `(.L_x_51) ;  /* 0x0000000000147947 */ /* 0x000fec0003800000 */
.L_x_45:
[----:B------:R-:W-:Y:S01]  /*1ae0*/  LOP3.LUT R2, R3, 0x80000000, R2, 0x48, !PT ;  /* 0x8000000003027812 */ /* 0x000fe200078e4802 */
[----:B------:R-:W-:Y:S06]  /*1af0*/  BRA `(.L_x_51) ;  /* 0x00000000000c7947 */ /* 0x000fec0003800000 */
.L_x_44:
[----:B------:R-:W0:Y:S01]  /*1b00*/  MUFU.RSQ R2, -QNAN ;  /* 0xffc0000000027908 */ /* 0x000e220000001400 */
[----:B------:R-:W-:Y:S05]  /*1b10*/  BRA `(.L_x_51) ;  /* 0x0000000000047947 */ /* 0x000fea0003800000 */
.L_x_43:
[----:B------:R-:W-:-:S07]  /*1b20*/  FADD.FTZ R2, R0, R3 ;  /* 0x0000000300027221 */ /* 0x000fce0000010000 */
.L_x_51:
[----:B------:R-:W-:Y:S05]  /*1b30*/  BSYNC.RECONVERGENT B1 ;  /* 0x0000000000017941 */ /* 0x000fea0003800200 */
.L_x_41:
[----:B------:R-:W-:Y:S01]  /*1b40*/  HFMA2 R15, -RZ, RZ, 0, 0 ;  /* 0x00000000ff0f7431 */ /* 0x000fe200000001ff */
[----:B0-----:R-:W-:-:S03]  /*1b50*/  MOV R13, R2 ;  /* 0x00000002000d7202 */ /* 0x001fc60000000f00 */
[----:B------:R-:W-:Y:S05]  /*1b60*/  RET.REL.NODEC R14 `(_Z20cenergyScatterKernelPf4dim3ffi) ;  /* 0xffffffe40e247950 */ /* 0x000fea0003c3ffff */
.L_x_52:
[----:B------:R-:W-:-:S00]  /*1b70*/  BRA `(.L_x_52) ;  /* 0xfffffffc00fc7947 */ /* 0x000fc0000383ffff */
[----:B------:R-:W-:-:S00]  /*1b80*/  NOP ;  /* 0x0000000000007918 */ /* 0x000fc00000000000 */
[----:B------:R-:W-:-:S00]  /*1b90*/  NOP ;  /* 0x0000000000007918 */ /* 0x000fc00000000000 */
[----:B------:R-:W-:-:S00]  /*1ba0*/  NOP ;  /* 0x0000000000007918 */ /* 0x000fc00000000000 */
[----:B------:R-:W-:-:S00]  /*1bb0*/  NOP ;  /* 0x0000000000007918 */ /* 0x000fc00000000000 */
[----:B------:R-:W-:-:S00]  /*1bc0*/  NOP ;  /* 0x0000000000007918 */ /* 0x000fc00000000000 */
[----:B------:R-:W-:-:S00]  /*1bd0*/  NOP ;  /* 0x0000000000007918 */ /* 0x000fc00000000000 */
[----:B------:R-:W-:-:S00]  /*1be0*/  NOP ;  /* 0x0000000000007918 */ /* 0x000fc00000000000 */
[----:B------:R-:W-:-:S00]  /*1bf0*/  NOP ;  /* 0x0000000000007918 */ /* 0x000fc00000000000 */
.L_x_54:


//--------------------- .nv.shared.reserved.0     --------------------------
	.section	.nv.shared.reserved.0,"aw",@nobits
	.weak		__nv_reservedSMEM_offset_0_alias
	.size		__nv_reservedSMEM_offset_0_alias, 0, 64
	.other		__nv_reservedSMEM_offset_0_alias,@"STO_CUDA_RESERVED_SHARED STV_DEFAULT"
__nv_reservedSMEM_offset_0_alias:
	.zero		0
	.zero		64


//--------------------- .nv.constant0._Z20cenergyScatterKernelPf4dim3ffi --------------------------
	.section	.nv.constant0._Z20cenergyScatterKernelPf4dim3ffi,"a",@progbits
	.sectionflags	@""
	.align	4
.nv.constant0._Z20cenergyScatterKernelPf4dim3ffi:
	.zero		928


//--------------------- SYMBOLS --------------------------

	.type		.nv.reservedSmem.offset0,@object
	.size		.nv.reservedSmem.offset0,0x4
